//
// Generated by NVIDIA NVVM Compiler
//
// Compiler Build ID: CL-36424714
// Cuda compilation tools, release 13.0, V13.0.88
// Based on NVVM 20.0.0
//

.version 9.0
.target sm_100
.address_size 64

	// .globl	_Z23test_uint128_arithmeticv
.extern .func  (.param .b32 func_retval0) vprintf
(
	.param .b64 vprintf_param_0,
	.param .b64 vprintf_param_1
)
;
.global .align 1 .b8 $str[61] = {84, 101, 115, 116, 32, 49, 32, 45, 32, 65, 100, 100, 105, 116, 105, 111, 110, 58, 32, 37, 108, 108, 120, 58, 37, 108, 108, 120, 32, 43, 32, 49, 32, 61, 32, 37, 108, 108, 120, 58, 37, 108, 108, 120, 32, 40, 101, 120, 112, 101, 99, 116, 101, 100, 32, 48, 58, 49, 41, 10};
.global .align 1 .b8 $str$1[59] = {84, 101, 115, 116, 32, 50, 32, 45, 32, 77, 117, 108, 116, 105, 112, 108, 105, 99, 97, 116, 105, 111, 110, 58, 32, 40, 50, 94, 51, 50, 45, 49, 41, 94, 50, 32, 61, 32, 37, 108, 108, 120, 58, 37, 108, 108, 120, 58, 37, 108, 108, 120, 58, 37, 108, 108, 120, 10};
.global .align 1 .b8 $str$2[55] = {84, 101, 115, 116, 32, 51, 32, 45, 32, 76, 97, 114, 103, 101, 32, 109, 117, 108, 116, 105, 112, 108, 121, 58, 32, 114, 101, 115, 117, 108, 116, 32, 61, 32, 37, 108, 108, 120, 58, 37, 108, 108, 120, 58, 37, 108, 108, 120, 58, 37, 108, 108, 120, 10};

.visible .entry _Z23test_uint128_arithmeticv()
{
	.local .align 16 .b8 	__local_depot0[32];
	.reg .b64 	%SP;
	.reg .b64 	%SPL;
	.reg .pred 	%p<2>;
	.reg .b32 	%r<8>;
	.reg .b64 	%rd<15>;

	mov.u64 	%SPL, __local_depot0;
	cvta.local.u64 	%SP, %SPL;
	mov.u32 	%r1, %tid.x;
	setp.ne.s32 	%p1, %r1, 0;
	@%p1 bra 	$L__BB0_2;
	add.u64 	%rd1, %SP, 0;
	add.u64 	%rd2, %SPL, 0;
	mov.b64 	%rd3, -1;
	mov.b64 	%rd4, 0;
	st.local.v2.u64 	[%rd2], {%rd4, %rd3};
	mov.b64 	%rd5, 1;
	st.local.v2.u64 	[%rd2+16], {%rd5, %rd4};
	mov.u64 	%rd6, $str;
	cvta.global.u64 	%rd7, %rd6;
	{ // callseq 0, 0
	.param .b64 param0;
	st.param.b64 	[param0], %rd7;
	.param .b64 param1;
	st.param.b64 	[param1], %rd1;
	.param .b32 retval0;
	call.uni (retval0), 
	vprintf, 
	(
	param0, 
	param1
	);
	ld.param.b32 	%r2, [retval0];
	} // callseq 0
	st.local.v2.u64 	[%rd2], {%rd4, %rd4};
	mov.b64 	%rd8, -8589934591;
	st.local.v2.u64 	[%rd2+16], {%rd4, %rd8};
	mov.u64 	%rd9, $str$1;
	cvta.global.u64 	%rd10, %rd9;
	{ // callseq 1, 0
	.param .b64 param0;
	st.param.b64 	[param0], %rd10;
	.param .b64 param1;
	st.param.b64 	[param1], %rd1;
	.param .b32 retval0;
	call.uni (retval0), 
	vprintf, 
	(
	param0, 
	param1
	);
	ld.param.b32 	%r4, [retval0];
	} // callseq 1
	st.local.v2.u64 	[%rd2], {%rd4, %rd4};
	mov.b64 	%rd11, 2623536934927580640;
	mov.b64 	%rd12, 2;
	st.local.v2.u64 	[%rd2+16], {%rd12, %rd11};
	mov.u64 	%rd13, $str$2;
	cvta.global.u64 	%rd14, %rd13;
	{ // callseq 2, 0
	.param .b64 param0;
	st.param.b64 	[param0], %rd14;
	.param .b64 param1;
	st.param.b64 	[param1], %rd1;
	.param .b32 retval0;
	call.uni (retval0), 
	vprintf, 
	(
	param0, 
	param1
	);
	ld.param.b32 	%r6, [retval0];
	} // callseq 2
$L__BB0_2:
	ret;

}


// ===== COMPILED SASS (sm_100) =====

	.target	sm_100

	.elftype	@"ET_EXEC"


//--------------------- .note.nv.tkinfo           --------------------------
	.section	.note.nv.tkinfo,"",@"SHT_NOTE"
	.sectionflags	@"SHF_NOTE_NV_TKINFO"
	.tkinfo
        /*0018*/ 	.word	0x00000002
        /*0030*/ 	.string	""
        /*0030*/ 	.string	"ptxas"
        /*0030*/ 	.string	"Cuda compilation tools, release 13.0, V13.0.88"
        /*0030*/ 	.string	"Build cuda_13.0.r13.0/compiler.36424714_0"
        /*0030*/ 	.string	"-arch sm_100 -m 64 "



//--------------------- .note.nv.cuinfo           --------------------------
	.section	.note.nv.cuinfo,"",@"SHT_NOTE"
	.sectionflags	@"SHF_NOTE_NV_CUINFO"
        /*0018*/ 	.short	0x0002
        /*001a*/ 	.short	0x0064
        /*001c*/ 	.short	0x0082
	.zero		2


//--------------------- .nv.info                  --------------------------
	.section	.nv.info,"",@"SHT_CUDA_INFO"
	.align	4


	//----- nvinfo : EIATTR_REGCOUNT
	.align		4
        /*0000*/ 	.byte	0x04, 0x2f
        /*0002*/ 	.short	(.L_4 - .L_3)
	.align		4
.L_3:
        /*0004*/ 	.word	index@(_Z23test_uint128_arithmeticv)
        /*0008*/ 	.word	0x0000001a


	//----- nvinfo : EIATTR_FRAME_SIZE
	.align		4
.L_4:
        /*000c*/ 	.byte	0x04, 0x11
        /*000e*/ 	.short	(.L_6 - .L_5)
	.align		4
.L_5:
        /*0010*/ 	.word	index@(_Z23test_uint128_arithmeticv)
        /*0014*/ 	.word	0x00000020


	//----- nvinfo : EIATTR_MIN_STACK_SIZE
	.align		4
.L_6:
        /*0018*/ 	.byte	0x04, 0x12
        /*001a*/ 	.short	(.L_8 - .L_7)
	.align		4
.L_7:
        /*001c*/ 	.word	index@(_Z23test_uint128_arithmeticv)
        /*0020*/ 	.word	0x00000020
.L_8:


//--------------------- .nv.compat                --------------------------
	.section	.nv.compat,"",@"SHT_CUDA_COMPAT_INFO"
	.align	4
        /*0000*/ 	.byte	0x02, 0x09, 0x00, 0x00, 0x02, 0x02, 0x01, 0x00, 0x02, 0x05, 0x05, 0x00, 0x03, 0x07, 0x01, 0x01
        /*0010*/ 	.byte	0x02, 0x03, 0x00, 0x00, 0x02, 0x06, 0x01, 0x00, 0x04, 0x0b, 0x08, 0x00, 0x09, 0x00, 0x00, 0x00
        /*0020*/ 	.byte	0x00, 0x00, 0x00, 0x00


//--------------------- .nv.info._Z23test_uint128_arithmeticv --------------------------
	.section	.nv.info._Z23test_uint128_arithmeticv,"",@"SHT_CUDA_INFO"
	.sectionflags	@""
	.align	4


	//----- nvinfo : EIATTR_CUDA_API_VERSION
	.align		4
        /*0000*/ 	.byte	0x04, 0x37
        /*0002*/ 	.short	(.L_10 - .L_9)
.L_9:
        /*0004*/ 	.word	0x00000082


	//----- nvinfo : EIATTR_SPARSE_MMA_MASK
	.align		4
.L_10:
        /*0008*/ 	.byte	0x03, 0x50
        /*000a*/ 	.short	0x0000


	//----- nvinfo : EIATTR_MAXREG_COUNT
	.align		4
        /*000c*/ 	.byte	0x03, 0x1b
        /*000e*/ 	.short	0x00ff


	//----- nvinfo : EIATTR_EXTERNS
	.align		4
        /*0010*/ 	.byte	0x04, 0x0f
        /*0012*/ 	.short	(.L_12 - .L_11)


	//   ....[0]....
	.align		4
.L_11:
        /*0014*/ 	.word	index@(vprintf)


	//----- nvinfo : EIATTR_MERCURY_ISA_VERSION
	.align		4
.L_12:
        /*0018*/ 	.byte	0x03, 0x5f
        /*001a*/ 	.short	0x0101


	//----- nvinfo : EIATTR_VRC_CTA_INIT_COUNT
	.align		4
        /*001c*/ 	.byte	0x02, 0x4a
	.zero		1
	.zero		1


	//----- nvinfo : EIATTR_SYSCALL_OFFSETS
	.align		4
        /*0020*/ 	.byte	0x04, 0x46
        /*0022*/ 	.short	(.L_14 - .L_13)


	//   ....[0]....
.L_13:
        /*0024*/ 	.word	0x00000190


	//   ....[1]....
        /*0028*/ 	.word	0x00000260


	//   ....[2]....
        /*002c*/ 	.word	0x00000340


	//----- nvinfo : EIATTR_EXIT_INSTR_OFFSETS
	.align		4
.L_14:
        /*0030*/ 	.byte	0x04, 0x1c
        /*0032*/ 	.short	(.L_16 - .L_15)


	//   ....[0]....
.L_15:
        /*0034*/ 	.word	0x00000080


	//   ....[1]....
        /*0038*/ 	.word	0x00000350


	//----- nvinfo : EIATTR_CRS_STACK_SIZE
	.align		4
.L_16:
        /*003c*/ 	.byte	0x04, 0x1e
        /*003e*/ 	.short	(.L_18 - .L_17)
.L_17:
        /*0040*/ 	.word	0x00000000


	//----- nvinfo : EIATTR_SW_WAR
	.align		4
.L_18:
        /*0044*/ 	.byte	0x04, 0x36
        /*0046*/ 	.short	(.L_20 - .L_19)
.L_19:
        /*0048*/ 	.word	0x00000008
.L_20:


//--------------------- .nv.callgraph             --------------------------
	.section	.nv.callgraph,"",@"SHT_CUDA_CALLGRAPH"
	.align	4
	.sectionentsize	8
	.align		4
        /*0000*/ 	.word	0x00000000
	.align		4
        /*0004*/ 	.word	0xffffffff
	.align		4
        /*0008*/ 	.word	index@(_Z23test_uint128_arithmeticv)
	.align		4
        /*000c*/ 	.word	index@(vprintf)
	.align		4
        /*0010*/ 	.word	0x00000000
	.align		4
        /*0014*/ 	.word	0xfffffffe
	.align		4
        /*0018*/ 	.word	0x00000000
	.align		4
        /*001c*/ 	.word	0xfffffffd
	.align		4
        /*0020*/ 	.word	0x00000000
	.align		4
        /*0024*/ 	.word	0xfffffffc


//--------------------- .nv.constant4             --------------------------
	.section	.nv.constant4,"a",@progbits
	.align	8
	.align		8
.nv.constant4:
        /*0000*/ 	.dword	vprintf
	.align		8
        /*0008*/ 	.dword	$str
	.align		8
        /*0010*/ 	.dword	$str$1
	.align		8
        /*0018*/ 	.dword	$str$2


//--------------------- .text._Z23test_uint128_arithmeticv --------------------------
	.section	.text._Z23test_uint128_arithmeticv,"ax",@progbits
	.align	128
        .global         _Z23test_uint128_arithmeticv
        .type           _Z23test_uint128_arithmeticv,@function
        .size           _Z23test_uint128_arithmeticv,(.L_x_4 - _Z23test_uint128_arithmeticv)
        .other          _Z23test_uint128_arithmeticv,@"STO_CUDA_ENTRY STV_DEFAULT"
_Z23test_uint128_arithmeticv:
.text._Z23test_uint128_arithmeticv:
[----:B------:R-:W0:Y:S01]  /*0000*/  LDC R1, c[0x0][0x37c] ;  /* 0x0000df00ff017b82 */ /* 0x000e220000000800 */
[----:B------:R-:W1:Y:S01]  /*0010*/  S2R R0, SR_TID.X ;  /* 0x0000000000007919 */ /* 0x000e620000002100 */
[----:B------:R-:W2:Y:S01]  /*0020*/  LDCU UR4, c[0x0][0x2f8] ;  /* 0x00005f00ff0477ac */ /* 0x000ea20008000800 */
[----:B0-----:R-:W-:Y:S01]  /*0030*/  VIADD R1, R1, 0xffffffe0 ;  /* 0xffffffe001017836 */ /* 0x001fe20000000000 */
[----:B------:R-:W0:Y:S04]  /*0040*/  LDCU UR5, c[0x0][0x2fc] ;  /* 0x00005f80ff0577ac */ /* 0x000e280008000800 */
[----:B--2---:R-:W-:-:S05]  /*0050*/  IADD3 R16, P1, PT, R1, UR4, RZ ;  /* 0x0000000401107c10 */ /* 0x004fca000ff3e0ff */
[----:B0-----:R-:W-:Y:S01]  /*0060*/  IMAD.X R2, RZ, RZ, UR5, P1 ;  /* 0x00000005ff027e24 */ /* 0x001fe200088e06ff */
[----:B-1----:R-:W-:-:S13]  /*0070*/  ISETP.NE.AND P0, PT, R0, RZ, PT ;  /* 0x000000ff0000720c */ /* 0x002fda0003f05270 */
[----:B------:R-:W-:Y:S05]  /*0080*/  @P0 EXIT ;  /* 0x000000000000094d */ /* 0x000fea0003800000 */
[----:B------:R-:W-:Y:S01]  /*0090*/  HFMA2 R13, -RZ, RZ, 0, 0 ;  /* 0x00000000ff0d7431 */ /* 0x000fe200000001ff */
[----:B------:R-:W-:Y:S01]  /*00a0*/  MOV R22, 0xffffffff ;  /* 0xffffffff00167802 */ /* 0x000fe20000000f00 */
[----:B------:R-:W-:Y:S01]  /*00b0*/  IMAD.MOV.U32 R23, RZ, RZ, -0x1 ;  /* 0xffffffffff177424 */ /* 0x000fe200078e00ff */
[----:B------:R-:W-:Y:S01]  /*00c0*/  CS2R R20, SRZ ;  /* 0x0000000000147805 */ /* 0x000fe2000001ff00 */
[----:B------:R-:W-:Y:S01]  /*00d0*/  IMAD.MOV.U32 R12, RZ, RZ, 0x1 ;  /* 0x00000001ff0c7424 */ /* 0x000fe200078e00ff */
[----:B------:R-:W-:Y:S02]  /*00e0*/  CS2R R14, SRZ ;  /* 0x00000000000e7805 */ /* 0x000fe4000001ff00 */
[----:B------:R-:W-:Y:S01]  /*00f0*/  MOV R17, 0x0 ;  /* 0x0000000000117802 */ /* 0x000fe20000000f00 */
[----:B------:R-:W0:Y:S01]  /*0100*/  LDCU.64 UR4, c[0x4][0x8] ;  /* 0x01000100ff0477ac */ /* 0x000e220008000a00 */
[----:B------:R1:W-:Y:S01]  /*0110*/  STL.128 [R1], R20 ;  /* 0x0000001401007387 */ /* 0x0003e20000100c00 */
[----:B------:R-:W-:Y:S01]  /*0120*/  MOV R6, R16 ;  /* 0x0000001000067202 */ /* 0x000fe20000000f00 */
[----:B------:R1:W2:Y:S01]  /*0130*/  LDC.64 R8, c[0x4][R17] ;  /* 0x0100000011087b82 */ /* 0x0002a20000000a00 */
[----:B------:R-:W-:Y:S01]  /*0140*/  IMAD.MOV.U32 R7, RZ, RZ, R2 ;  /* 0x000000ffff077224 */ /* 0x000fe200078e0002 */
[----:B------:R1:W-:Y:S01]  /*0150*/  STL.128 [R1+0x10], R12 ;  /* 0x0000100c01007387 */ /* 0x0003e20000100c00 */
[----:B0-----:R-:W-:-:S02]  /*0160*/  IMAD.U32 R4, RZ, RZ, UR4 ;  /* 0x00000004ff047e24 */ /* 0x001fc4000f8e00ff */
[----:B------:R-:W-:-:S07]  /*0170*/  IMAD.U32 R5, RZ, RZ, UR5 ;  /* 0x00000005ff057e24 */ /* 0x000fce000f8e00ff */
[----:B-1----:R-:W-:-:S07]  /*0180*/  LEPC R20, `(.L_x_0) ;  /* 0x000000001014794e */ /* 0x002fce0000000000 */
[----:B--2---:R-:W-:Y:S05]  /*0190*/  CALL.ABS.NOINC R8 ;  /* 0x0000000008007343 */ /* 0x004fea0003c00000 */
.L_x_0:
[----:B------:R-:W-:Y:S01]  /*01a0*/  IMAD.MOV.U32 R14, RZ, RZ, 0x1 ;  /* 0x00000001ff0e7424 */ /* 0x000fe200078e00ff */
[----:B------:R-:W-:Y:S02]  /*01b0*/  MOV R15, 0xfffffffe ;  /* 0xfffffffe000f7802 */ /* 0x000fe40000000f00 */
[----:B------:R-:W-:Y:S01]  /*01c0*/  CS2R R12, SRZ ;  /* 0x00000000000c7805 */ /* 0x000fe2000001ff00 */
[----:B------:R0:W-:Y:S01]  /*01d0*/  STL.128 [R1], RZ ;  /* 0x000000ff01007387 */ /* 0x0001e20000100c00 */
[----:B------:R0:W1:Y:S01]  /*01e0*/  LDC.64 R8, c[0x4][R17] ;  /* 0x0100000011087b82 */ /* 0x0000620000000a00 */
[----:B------:R-:W2:Y:S01]  /*01f0*/  LDCU.64 UR4, c[0x4][0x10] ;  /* 0x01000200ff0477ac */ /* 0x000ea20008000a00 */
[----:B------:R-:W-:Y:S01]  /*0200*/  MOV R6, R16 ;  /* 0x0000001000067202 */ /* 0x000fe20000000f00 */
[----:B------:R0:W-:Y:S01]  /*0210*/  STL.128 [R1+0x10], R12 ;  /* 0x0000100c01007387 */ /* 0x0001e20000100c00 */
[----:B------:R-:W-:Y:S02]  /*0220*/  IMAD.MOV.U32 R7, RZ, RZ, R2 ;  /* 0x000000ffff077224 */ /* 0x000fe400078e0002 */
[----:B--2---:R-:W-:-:S02]  /*0230*/  IMAD.U32 R4, RZ, RZ, UR4 ;  /* 0x00000004ff047e24 */ /* 0x004fc4000f8e00ff */
[----:B0-----:R-:W-:-:S07]  /*0240*/  IMAD.U32 R5, RZ, RZ, UR5 ;  /* 0x00000005ff057e24 */ /* 0x001fce000f8e00ff */
[----:B------:R-:W-:-:S07]  /*0250*/  LEPC R20, `(.L_x_1) ;  /* 0x000000001014794e */ /* 0x000fce0000000000 */
[----:B-1----:R-:W-:Y:S05]  /*0260*/  CALL.ABS.NOINC R8 ;  /* 0x0000000008007343 */ /* 0x002fea0003c00000 */
.L_x_1:
[----:B------:R-:W-:Y:S02]  /*0270*/  HFMA2 R9, -RZ, RZ, 0, 0 ;  /* 0x00000000ff097431 */ /* 0x000fe400000001ff */
[----:B------:R-:W-:Y:S01]  /*0280*/  IMAD.MOV.U32 R8, RZ, RZ, 0x2 ;  /* 0x00000002ff087424 */ /* 0x000fe200078e00ff */
[----:B------:R-:W-:Y:S01]  /*0290*/  MOV R11, 0x2468acf1 ;  /* 0x2468acf1000b7802 */ /* 0x000fe20000000f00 */
[----:B------:R-:W-:Y:S01]  /*02a0*/  IMAD.MOV.U32 R10, RZ, RZ, 0x3579bde0 ;  /* 0x3579bde0ff0a7424 */ /* 0x000fe200078e00ff */
[----:B------:R0:W-:Y:S01]  /*02b0*/  STL.128 [R1], RZ ;  /* 0x000000ff01007387 */ /* 0x0001e20000100c00 */
[----:B------:R0:W1:Y:S01]  /*02c0*/  LDC.64 R12, c[0x4][R17] ;  /* 0x01000000110c7b82 */ /* 0x0000620000000a00 */
[----:B------:R-:W2:Y:S01]  /*02d0*/  LDCU.64 UR4, c[0x4][0x18] ;  /* 0x01000300ff0477ac */ /* 0x000ea20008000a00 */
[----:B------:R-:W-:Y:S01]  /*02e0*/  IMAD.MOV.U32 R6, RZ, RZ, R16 ;  /* 0x000000ffff067224 */ /* 0x000fe200078e0010 */
[----:B------:R0:W-:Y:S01]  /*02f0*/  STL.128 [R1+0x10], R8 ;  /* 0x0000100801007387 */ /* 0x0001e20000100c00 */
[----:B------:R-:W-:Y:S01]  /*0300*/  MOV R7, R2 ;  /* 0x0000000200077202 */ /* 0x000fe20000000f00 */
[----:B--2---:R-:W-:Y:S01]  /*0310*/  IMAD.U32 R4, RZ, RZ, UR4 ;  /* 0x00000004ff047e24 */ /* 0x004fe2000f8e00ff */
[----:B0-----:R-:W-:-:S07]  /*0320*/  MOV R5, UR5 ;  /* 0x0000000500057c02 */ /* 0x001fce0008000f00 */
[----:B------:R-:W-:-:S07]  /*0330*/  LEPC R20, `(.L_x_2) ;  /* 0x000000001014794e */ /* 0x000fce0000000000 */
[----:B-1----:R-:W-:Y:S05]  /*0340*/  CALL.ABS.NOINC R12 ;  /* 0x000000000c007343 */ /* 0x002fea0003c00000 */
.L_x_2:
[----:B------:R-:W-:Y:S05]  /*0350*/  EXIT ;  /* 0x000000000000794d */ /* 0x000fea0003800000 */
.L_x_3:
[----:B------:R-:W-:-:S00]  /*0360*/  BRA `(.L_x_3) ;  /* 0xfffffffc00fc7947 */ /* 0x000fc0000383ffff */
[----:B------:R-:W-:-:S00]  /*0370*/  NOP ;  /* 0x0000000000007918 */ /* 0x000fc00000000000 */
        /* <DEDUP_REMOVED lines=8> */
.L_x_4:


//--------------------- .nv.global.init           --------------------------
	.section	.nv.global.init,"aw",@progbits
.nv.global.init:
	.type		$str$2,@object
	.size		$str$2,($str$1 - $str$2)
$str$2:
        /*0000*/ 	.byte	0x54, 0x65, 0x73, 0x74, 0x20, 0x33, 0x20, 0x2d, 0x20, 0x4c, 0x61, 0x72, 0x67, 0x65, 0x20, 0x6d
        /*0010*/ 	.byte	0x75, 0x6c, 0x74, 0x69, 0x70, 0x6c, 0x79, 0x3a, 0x20, 0x72, 0x65, 0x73, 0x75, 0x6c, 0x74, 0x20
        /*0020*/ 	.byte	0x3d, 0x20, 0x25, 0x6c, 0x6c, 0x78, 0x3a, 0x25, 0x6c, 0x6c, 0x78, 0x3a, 0x25, 0x6c, 0x6c, 0x78
        /*0030*/ 	.byte	0x3a, 0x25, 0x6c, 0x6c, 0x78, 0x0a, 0x00
	.type		$str$1,@object
	.size		$str$1,($str - $str$1)
$str$1:
        /*0037*/ 	.byte	0x54, 0x65, 0x73, 0x74, 0x20, 0x32, 0x20, 0x2d, 0x20, 0x4d, 0x75, 0x6c, 0x74, 0x69, 0x70, 0x6c
        /*0047*/ 	.byte	0x69, 0x63, 0x61, 0x74, 0x69, 0x6f, 0x6e, 0x3a, 0x20, 0x28, 0x32, 0x5e, 0x33, 0x32, 0x2d, 0x31
        /*0057*/ 	.byte	0x29, 0x5e, 0x32, 0x20, 0x3d, 0x20, 0x25, 0x6c, 0x6c, 0x78, 0x3a, 0x25, 0x6c, 0x6c, 0x78, 0x3a
        /*0067*/ 	.byte	0x25, 0x6c, 0x6c, 0x78, 0x3a, 0x25, 0x6c, 0x6c, 0x78, 0x0a, 0x00
	.type		$str,@object
	.size		$str,(.L_0 - $str)
$str:
        /*0072*/ 	.byte	0x54, 0x65, 0x73, 0x74, 0x20, 0x31, 0x20, 0x2d, 0x20, 0x41, 0x64, 0x64, 0x69, 0x74, 0x69, 0x6f
        /*0082*/ 	.byte	0x6e, 0x3a, 0x20, 0x25, 0x6c, 0x6c, 0x78, 0x3a, 0x25, 0x6c, 0x6c, 0x78, 0x20, 0x2b, 0x20, 0x31
        /*0092*/ 	.byte	0x20, 0x3d, 0x20, 0x25, 0x6c, 0x6c, 0x78, 0x3a, 0x25, 0x6c, 0x6c, 0x78, 0x20, 0x28, 0x65, 0x78
        /*00a2*/ 	.byte	0x70, 0x65, 0x63, 0x74, 0x65, 0x64, 0x20, 0x30, 0x3a, 0x31, 0x29, 0x0a, 0x00
.L_0:


//--------------------- .nv.shared.reserved.0     --------------------------
	.section	.nv.shared.reserved.0,"aw",@nobits
	.weak		__nv_reservedSMEM_offset_0_alias
	.size		__nv_reservedSMEM_offset_0_alias, 0, 64
	.other		__nv_reservedSMEM_offset_0_alias,@"STO_CUDA_RESERVED_SHARED STV_DEFAULT"
__nv_reservedSMEM_offset_0_alias:
	.zero		0
	.zero		64


//--------------------- .nv.constant0._Z23test_uint128_arithmeticv --------------------------
	.section	.nv.constant0._Z23test_uint128_arithmeticv,"a",@progbits
	.sectionflags	@""
	.align	4
.nv.constant0._Z23test_uint128_arithmeticv:
	.zero		896


//--------------------- SYMBOLS --------------------------

	.type		.nv.reservedSmem.offset0,@object
	.size		.nv.reservedSmem.offset0,0x4
	.type		vprintf,@function
